//
// Generated by NVIDIA NVVM Compiler
//
// Compiler Build ID: CL-36424714
// Cuda compilation tools, release 13.0, V13.0.88
// Based on NVVM 20.0.0
//

.version 9.0
.target sm_100
.address_size 64

	// .globl	_Z9reductionPfi
// _ZZ9reductionPfiE7scratch has been demoted

.visible .entry _Z9reductionPfi(
	.param .u64 .ptr .align 1 _Z9reductionPfi_param_0,
	.param .u32 _Z9reductionPfi_param_1
)
{
	.reg .pred 	%p<23>;
	.reg .b32 	%r<120>;
	.reg .b32 	%f<32>;
	.reg .b64 	%rd<16>;
	// demoted variable
	.shared .align 4 .b8 _ZZ9reductionPfiE7scratch[2048];
	ld.param.u64 	%rd3, [_Z9reductionPfi_param_0];
	ld.param.u32 	%r55, [_Z9reductionPfi_param_1];
	cvta.to.global.u64 	%rd1, %rd3;
	mov.u32 	%r56, %ntid.x;
	sub.s32 	%r57, %r55, %r56;
	add.s32 	%r58, %r57, 1;
	div.u32 	%r1, %r58, %r56;
	mov.u32 	%r2, %tid.x;
	mul.lo.s32 	%r3, %r1, %r2;
	add.s32 	%r4, %r3, %r1;
	setp.lt.s32 	%p1, %r1, 1;
	setp.ge.s32 	%p2, %r3, %r55;
	or.pred  	%p3, %p1, %p2;
	@%p3 bra 	$L__BB0_7;
	min.s32 	%r5, %r4, %r55;
	add.s32 	%r59, %r3, 1;
	max.s32 	%r6, %r5, %r59;
	sub.s32 	%r60, %r6, %r3;
	and.b32  	%r7, %r60, 3;
	setp.eq.s32 	%p4, %r7, 0;
	mov.u32 	%r106, %r3;
	@%p4 bra 	$L__BB0_4;
	shl.b32 	%r61, %r3, 2;
	mov.u32 	%r62, _ZZ9reductionPfiE7scratch;
	add.s32 	%r104, %r62, %r61;
	neg.s32 	%r103, %r7;
	mov.u32 	%r106, %r3;
$L__BB0_3:
	.pragma "nounroll";
	mul.wide.s32 	%rd4, %r106, 4;
	add.s64 	%rd5, %rd1, %rd4;
	ld.global.f32 	%f7, [%rd5];
	st.shared.f32 	[%r104], %f7;
	add.s32 	%r106, %r106, 1;
	add.s32 	%r104, %r104, 4;
	add.s32 	%r103, %r103, 1;
	setp.ne.s32 	%p5, %r103, 0;
	@%p5 bra 	$L__BB0_3;
$L__BB0_4:
	sub.s32 	%r63, %r3, %r6;
	setp.gt.u32 	%p6, %r63, -4;
	@%p6 bra 	$L__BB0_7;
	add.s64 	%rd2, %rd1, 8;
	shl.b32 	%r64, %r106, 2;
	mov.u32 	%r65, _ZZ9reductionPfiE7scratch;
	add.s32 	%r66, %r64, %r65;
	add.s32 	%r111, %r66, 8;
$L__BB0_6:
	mul.wide.s32 	%rd6, %r106, 4;
	add.s64 	%rd7, %rd2, %rd6;
	ld.global.f32 	%f8, [%rd7+-8];
	st.shared.f32 	[%r111+-8], %f8;
	ld.global.f32 	%f9, [%rd7+-4];
	st.shared.f32 	[%r111+-4], %f9;
	ld.global.f32 	%f10, [%rd7];
	st.shared.f32 	[%r111], %f10;
	ld.global.f32 	%f11, [%rd7+4];
	st.shared.f32 	[%r111+4], %f11;
	add.s32 	%r106, %r106, 4;
	add.s32 	%r111, %r111, 16;
	setp.lt.s32 	%p7, %r106, %r5;
	@%p7 bra 	$L__BB0_6;
$L__BB0_7:
	setp.ge.s32 	%p8, %r4, %r55;
	@%p8 bra 	$L__BB0_13;
	shl.b32 	%r67, %r1, 1;
	add.s32 	%r68, %r3, %r67;
	max.s32 	%r69, %r55, %r68;
	sub.s32 	%r70, %r69, %r68;
	setp.ne.s32 	%p9, %r70, 0;
	selp.u32 	%r71, 1, 0, %p9;
	selp.s32 	%r72, -1, 0, %p9;
	add.s32 	%r73, %r70, %r72;
	div.u32 	%r74, %r73, %r1;
	add.s32 	%r18, %r74, %r71;
	and.b32  	%r75, %r18, 3;
	setp.eq.s32 	%p10, %r75, 3;
	mov.u32 	%r110, %r4;
	@%p10 bra 	$L__BB0_11;
	mad.lo.s32 	%r76, %r1, %r2, %r1;
	shl.b32 	%r77, %r76, 2;
	mov.u32 	%r78, _ZZ9reductionPfiE7scratch;
	add.s32 	%r108, %r78, %r77;
	shl.b32 	%r20, %r1, 2;
	add.s32 	%r79, %r18, 1;
	and.b32  	%r80, %r79, 3;
	neg.s32 	%r107, %r80;
	mov.u32 	%r110, %r4;
$L__BB0_10:
	.pragma "nounroll";
	mul.wide.s32 	%rd8, %r110, 4;
	add.s64 	%rd9, %rd1, %rd8;
	ld.global.f32 	%f12, [%rd9];
	st.shared.f32 	[%r108], %f12;
	add.s32 	%r110, %r110, %r1;
	add.s32 	%r108, %r108, %r20;
	add.s32 	%r107, %r107, 1;
	setp.ne.s32 	%p11, %r107, 0;
	@%p11 bra 	$L__BB0_10;
$L__BB0_11:
	setp.lt.u32 	%p12, %r18, 3;
	@%p12 bra 	$L__BB0_13;
$L__BB0_12:
	mul.wide.s32 	%rd10, %r110, 4;
	add.s64 	%rd11, %rd1, %rd10;
	ld.global.f32 	%f13, [%rd11];
	shl.b32 	%r81, %r110, 2;
	mov.u32 	%r82, _ZZ9reductionPfiE7scratch;
	add.s32 	%r83, %r82, %r81;
	st.shared.f32 	[%r83], %f13;
	mul.wide.s32 	%rd12, %r1, 4;
	add.s64 	%rd13, %rd11, %rd12;
	ld.global.f32 	%f14, [%rd13];
	shl.b32 	%r84, %r1, 2;
	add.s32 	%r85, %r83, %r84;
	st.shared.f32 	[%r85], %f14;
	add.s64 	%rd14, %rd13, %rd12;
	ld.global.f32 	%f15, [%rd14];
	add.s32 	%r86, %r85, %r84;
	st.shared.f32 	[%r86], %f15;
	add.s64 	%rd15, %rd14, %rd12;
	ld.global.f32 	%f16, [%rd15];
	add.s32 	%r87, %r86, %r84;
	st.shared.f32 	[%r87], %f16;
	add.s32 	%r110, %r84, %r110;
	setp.lt.s32 	%p13, %r110, %r55;
	@%p13 bra 	$L__BB0_12;
$L__BB0_13:
	bar.sync 	0;
	add.s32 	%r119, %r3, 1;
	setp.lt.s32 	%p14, %r1, 2;
	setp.ge.s32 	%p15, %r119, %r55;
	shl.b32 	%r88, %r3, 2;
	mov.u32 	%r89, _ZZ9reductionPfiE7scratch;
	add.s32 	%r36, %r89, %r88;
	or.pred  	%p16, %p14, %p15;
	@%p16 bra 	$L__BB0_21;
	min.s32 	%r37, %r4, %r55;
	ld.shared.f32 	%f29, [%r36];
	add.s32 	%r90, %r3, 2;
	max.s32 	%r91, %r37, %r90;
	not.b32 	%r92, %r3;
	add.s32 	%r93, %r91, %r92;
	add.s32 	%r38, %r91, -2;
	and.b32  	%r39, %r93, 3;
	setp.eq.s32 	%p17, %r39, 0;
	@%p17 bra 	$L__BB0_18;
	neg.s32 	%r116, %r39;
	add.s32 	%r96, %r88, %r89;
	add.s32 	%r114, %r96, 4;
	mov.u32 	%r115, %r3;
$L__BB0_16:
	.pragma "nounroll";
	ld.shared.f32 	%f17, [%r114];
	add.f32 	%f29, %f17, %f29;
	st.shared.f32 	[%r36], %f29;
	add.s32 	%r116, %r116, 1;
	setp.ne.s32 	%p18, %r116, 0;
	add.s32 	%r115, %r115, 1;
	add.s32 	%r114, %r114, 4;
	@%p18 bra 	$L__BB0_16;
	add.s32 	%r119, %r115, 1;
$L__BB0_18:
	sub.s32 	%r97, %r38, %r3;
	setp.lt.u32 	%p19, %r97, 3;
	@%p19 bra 	$L__BB0_21;
	shl.b32 	%r98, %r119, 2;
	add.s32 	%r100, %r98, %r89;
	add.s32 	%r118, %r100, 8;
$L__BB0_20:
	ld.shared.f32 	%f18, [%r118+-8];
	add.f32 	%f19, %f18, %f29;
	st.shared.f32 	[%r36], %f19;
	ld.shared.f32 	%f20, [%r118+-4];
	add.f32 	%f21, %f20, %f19;
	st.shared.f32 	[%r36], %f21;
	ld.shared.f32 	%f22, [%r118];
	add.f32 	%f23, %f22, %f21;
	st.shared.f32 	[%r36], %f23;
	ld.shared.f32 	%f24, [%r118+4];
	add.f32 	%f29, %f24, %f23;
	st.shared.f32 	[%r36], %f29;
	add.s32 	%r119, %r119, 4;
	add.s32 	%r118, %r118, 16;
	setp.lt.s32 	%p20, %r119, %r37;
	@%p20 bra 	$L__BB0_20;
$L__BB0_21:
	setp.ge.s32 	%p21, %r4, %r55;
	bar.sync 	0;
	@%p21 bra 	$L__BB0_23;
	shl.b32 	%r101, %r1, 2;
	add.s32 	%r102, %r36, %r101;
	ld.shared.f32 	%f25, [%r102];
	ld.shared.f32 	%f26, [%r36];
	add.f32 	%f27, %f25, %f26;
	st.shared.f32 	[%r36], %f27;
$L__BB0_23:
	bar.sync 	0;
	setp.ne.s32 	%p22, %r2, 0;
	@%p22 bra 	$L__BB0_25;
	ld.shared.f32 	%f28, [_ZZ9reductionPfiE7scratch];
	st.global.f32 	[%rd1], %f28;
$L__BB0_25:
	ret;

}


// ===== COMPILED SASS (sm_100) =====

	.target	sm_100

	.elftype	@"ET_EXEC"


//--------------------- .note.nv.tkinfo           --------------------------
	.section	.note.nv.tkinfo,"",@"SHT_NOTE"
	.sectionflags	@"SHF_NOTE_NV_TKINFO"
	.tkinfo
        /*0018*/ 	.word	0x00000002
        /*0030*/ 	.string	""
        /*0030*/ 	.string	"ptxas"
        /*0030*/ 	.string	"Cuda compilation tools, release 13.0, V13.0.88"
        /*0030*/ 	.string	"Build cuda_13.0.r13.0/compiler.36424714_0"
        /*0030*/ 	.string	"-arch sm_100 -m 64 "



//--------------------- .note.nv.cuinfo           --------------------------
	.section	.note.nv.cuinfo,"",@"SHT_NOTE"
	.sectionflags	@"SHF_NOTE_NV_CUINFO"
        /*0018*/ 	.short	0x0002
        /*001a*/ 	.short	0x0064
        /*001c*/ 	.short	0x0082
	.zero		2


//--------------------- .nv.info                  --------------------------
	.section	.nv.info,"",@"SHT_CUDA_INFO"
	.align	4


	//----- nvinfo : EIATTR_REGCOUNT
	.align		4
        /*0000*/ 	.byte	0x04, 0x2f
        /*0002*/ 	.short	(.L_1 - .L_0)
	.align		4
.L_0:
        /*0004*/ 	.word	index@(_Z9reductionPfi)
        /*0008*/ 	.word	0x00000020


	//----- nvinfo : EIATTR_FRAME_SIZE
	.align		4
.L_1:
        /*000c*/ 	.byte	0x04, 0x11
        /*000e*/ 	.short	(.L_3 - .L_2)
	.align		4
.L_2:
        /*0010*/ 	.word	index@(_Z9reductionPfi)
        /*0014*/ 	.word	0x00000000


	//----- nvinfo : EIATTR_MIN_STACK_SIZE
	.align		4
.L_3:
        /*0018*/ 	.byte	0x04, 0x12
        /*001a*/ 	.short	(.L_5 - .L_4)
	.align		4
.L_4:
        /*001c*/ 	.word	index@(_Z9reductionPfi)
        /*0020*/ 	.word	0x00000000
.L_5:


//--------------------- .nv.compat                --------------------------
	.section	.nv.compat,"",@"SHT_CUDA_COMPAT_INFO"
	.align	4
        /*0000*/ 	.byte	0x02, 0x09, 0x00, 0x00, 0x02, 0x02, 0x01, 0x00, 0x02, 0x05, 0x05, 0x00, 0x03, 0x07, 0x01, 0x01
        /*0010*/ 	.byte	0x02, 0x03, 0x00, 0x00, 0x02, 0x06, 0x01, 0x00, 0x04, 0x0b, 0x08, 0x00, 0x09, 0x00, 0x00, 0x00
        /*0020*/ 	.byte	0x00, 0x00, 0x00, 0x00


//--------------------- .nv.info._Z9reductionPfi  --------------------------
	.section	.nv.info._Z9reductionPfi,"",@"SHT_CUDA_INFO"
	.sectionflags	@""
	.align	4


	//----- nvinfo : EIATTR_CUDA_API_VERSION
	.align		4
        /*0000*/ 	.byte	0x04, 0x37
        /*0002*/ 	.short	(.L_7 - .L_6)
.L_6:
        /*0004*/ 	.word	0x00000082


	//----- nvinfo : EIATTR_KPARAM_INFO
	.align		4
.L_7:
        /*0008*/ 	.byte	0x04, 0x17
        /*000a*/ 	.short	(.L_9 - .L_8)
.L_8:
        /*000c*/ 	.word	0x00000000
        /*0010*/ 	.short	0x0001
        /*0012*/ 	.short	0x0008
        /*0014*/ 	.byte	0x00, 0xf0, 0x11, 0x00


	//----- nvinfo : EIATTR_KPARAM_INFO
	.align		4
.L_9:
        /*0018*/ 	.byte	0x04, 0x17
        /*001a*/ 	.short	(.L_11 - .L_10)
.L_10:
        /*001c*/ 	.word	0x00000000
        /*0020*/ 	.short	0x0000
        /*0022*/ 	.short	0x0000
        /*0024*/ 	.byte	0x00, 0xf5, 0x21, 0x00


	//----- nvinfo : EIATTR_SPARSE_MMA_MASK
	.align		4
.L_11:
        /*0028*/ 	.byte	0x03, 0x50
        /*002a*/ 	.short	0x0000


	//----- nvinfo : EIATTR_MAXREG_COUNT
	.align		4
        /*002c*/ 	.byte	0x03, 0x1b
        /*002e*/ 	.short	0x00ff


	//----- nvinfo : EIATTR_NUM_BARRIERS
	.align		4
        /*0030*/ 	.byte	0x02, 0x4c
        /*0032*/ 	.byte	0x01
	.zero		1


	//----- nvinfo : EIATTR_MERCURY_ISA_VERSION
	.align		4
        /*0034*/ 	.byte	0x03, 0x5f
        /*0036*/ 	.short	0x0101


	//----- nvinfo : EIATTR_VRC_CTA_INIT_COUNT
	.align		4
        /*0038*/ 	.byte	0x02, 0x4a
	.zero		1
	.zero		1


	//----- nvinfo : EIATTR_EXIT_INSTR_OFFSETS
	.align		4
        /*003c*/ 	.byte	0x04, 0x1c
        /*003e*/ 	.short	(.L_13 - .L_12)


	//   ....[0]....
.L_12:
        /*0040*/ 	.word	0x000012a0


	//   ....[1]....
        /*0044*/ 	.word	0x000012e0


	//----- nvinfo : EIATTR_CRS_STACK_SIZE
	.align		4
.L_13:
        /*0048*/ 	.byte	0x04, 0x1e
        /*004a*/ 	.short	(.L_15 - .L_14)
.L_14:
        /*004c*/ 	.word	0x00000000


	//----- nvinfo : EIATTR_CBANK_PARAM_SIZE
	.align		4
.L_15:
        /*0050*/ 	.byte	0x03, 0x19
        /*0052*/ 	.short	0x000c


	//----- nvinfo : EIATTR_PARAM_CBANK
	.align		4
        /*0054*/ 	.byte	0x04, 0x0a
        /*0056*/ 	.short	(.L_17 - .L_16)
	.align		4
.L_16:
        /*0058*/ 	.word	index@(.nv.constant0._Z9reductionPfi)
        /*005c*/ 	.short	0x0380
        /*005e*/ 	.short	0x000c


	//----- nvinfo : EIATTR_SW_WAR
	.align		4
.L_17:
        /*0060*/ 	.byte	0x04, 0x36
        /*0062*/ 	.short	(.L_19 - .L_18)
.L_18:
        /*0064*/ 	.word	0x00000008
.L_19:


//--------------------- .nv.callgraph             --------------------------
	.section	.nv.callgraph,"",@"SHT_CUDA_CALLGRAPH"
	.align	4
	.sectionentsize	8
	.align		4
        /*0000*/ 	.word	0x00000000
	.align		4
        /*0004*/ 	.word	0xffffffff
	.align		4
        /*0008*/ 	.word	0x00000000
	.align		4
        /*000c*/ 	.word	0xfffffffe
	.align		4
        /*0010*/ 	.word	0x00000000
	.align		4
        /*0014*/ 	.word	0xfffffffd
	.align		4
        /*0018*/ 	.word	0x00000000
	.align		4
        /*001c*/ 	.word	0xfffffffc


//--------------------- .text._Z9reductionPfi     --------------------------
	.section	.text._Z9reductionPfi,"ax",@progbits
	.align	128
        .global         _Z9reductionPfi
        .type           _Z9reductionPfi,@function
        .size           _Z9reductionPfi,(.L_x_24 - _Z9reductionPfi)
        .other          _Z9reductionPfi,@"STO_CUDA_ENTRY STV_DEFAULT"
_Z9reductionPfi:
.text._Z9reductionPfi:
[----:B------:R-:W-:Y:S08]  /*0000*/  LDC R1, c[0x0][0x37c] ;  /* 0x0000df00ff017b82 */ /* 0x000ff00000000800 */
[----:B------:R-:W0:Y:S01]  /*0010*/  LDC R7, c[0x0][0x360] ;  /* 0x0000d800ff077b82 */ /* 0x000e220000000800 */
[----:B------:R-:W1:Y:S01]  /*0020*/  S2R R11, SR_TID.X ;  /* 0x00000000000b7919 */ /* 0x000e620000002100 */
[----:B------:R-:W2:Y:S01]  /*0030*/  LDCU.64 UR8, c[0x0][0x358] ;  /* 0x00006b00ff0877ac */ /* 0x000ea20008000a00 */
[----:B------:R-:W-:Y:S05]  /*0040*/  BSSY.RECONVERGENT B0, `(.L_x_0) ;  /* 0x0000097000007945 */ /* 0x000fea0003800200 */
[----:B------:R-:W3:Y:S01]  /*0050*/  LDC R0, c[0x0][0x388] ;  /* 0x0000e200ff007b82 */ /* 0x000ee20000000800 */
[----:B0-----:R-:W0:Y:S01]  /*0060*/  I2F.U32.RP R4, R7 ;  /* 0x0000000700047306 */ /* 0x001e220000209000 */
[----:B------:R-:W-:-:S07]  /*0070*/  ISETP.NE.U32.AND P2, PT, R7, RZ, PT ;  /* 0x000000ff0700720c */ /* 0x000fce0003f45070 */
[----:B0-----:R-:W0:Y:S02]  /*0080*/  MUFU.RCP R4, R4 ;  /* 0x0000000400047308 */ /* 0x001e240000001000 */
[----:B0-----:R-:W-:-:S06]  /*0090*/  VIADD R3, R4, 0xffffffe ;  /* 0x0ffffffe04037836 */ /* 0x001fcc0000000000 */
[----:B------:R-:W0:Y:S02]  /*00a0*/  F2I.FTZ.U32.TRUNC.NTZ R3, R3 ;  /* 0x0000000300037305 */ /* 0x000e24000021f000 */
[----:B0-----:R-:W-:-:S04]  /*00b0*/  IMAD.MOV R2, RZ, RZ, -R3 ;  /* 0x000000ffff027224 */ /* 0x001fc800078e0a03 */
[----:B------:R-:W-:Y:S02]  /*00c0*/  IMAD R5, R2, R7, RZ ;  /* 0x0000000702057224 */ /* 0x000fe400078e02ff */
[----:B------:R-:W-:-:S05]  /*00d0*/  HFMA2 R2, -RZ, RZ, 0, 0 ;  /* 0x00000000ff027431 */ /* 0x000fca00000001ff */
[----:B------:R-:W-:Y:S01]  /*00e0*/  IMAD.HI.U32 R5, R3, R5, R2 ;  /* 0x0000000503057227 */ /* 0x000fe200078e0002 */
[----:B---3--:R-:W-:-:S05]  /*00f0*/  IADD3 R2, PT, PT, -R7, 0x1, R0 ;  /* 0x0000000107027810 */ /* 0x008fca0007ffe100 */
[----:B------:R-:W-:-:S04]  /*0100*/  IMAD.HI.U32 R10, R5, R2, RZ ;  /* 0x00000002050a7227 */ /* 0x000fc800078e00ff */
[----:B------:R-:W-:-:S04]  /*0110*/  IMAD.MOV R4, RZ, RZ, -R10 ;  /* 0x000000ffff047224 */ /* 0x000fc800078e0a0a */
[----:B------:R-:W-:-:S05]  /*0120*/  IMAD R2, R7, R4, R2 ;  /* 0x0000000407027224 */ /* 0x000fca00078e0202 */
[----:B------:R-:W-:-:S13]  /*0130*/  ISETP.GE.U32.AND P0, PT, R2, R7, PT ;  /* 0x000000070200720c */ /* 0x000fda0003f06070 */
[----:B------:R-:W-:Y:S01]  /*0140*/  @P0 IMAD.IADD R2, R2, 0x1, -R7 ;  /* 0x0000000102020824 */ /* 0x000fe200078e0a07 */
[----:B------:R-:W-:-:S04]  /*0150*/  @P0 IADD3 R10, PT, PT, R10, 0x1, RZ ;  /* 0x000000010a0a0810 */ /* 0x000fc80007ffe0ff */
[----:B------:R-:W-:-:S13]  /*0160*/  ISETP.GE.U32.AND P1, PT, R2, R7, PT ;  /* 0x000000070200720c */ /* 0x000fda0003f26070 */
[----:B------:R-:W-:Y:S01]  /*0170*/  @P1 VIADD R10, R10, 0x1 ;  /* 0x000000010a0a1836 */ /* 0x000fe20000000000 */
[----:B------:R-:W-:-:S05]  /*0180*/  @!P2 LOP3.LUT R10, RZ, R7, RZ, 0x33, !PT ;  /* 0x00000007ff0aa212 */ /* 0x000fca00078e33ff */
[----:B-1----:R-:W-:-:S04]  /*0190*/  IMAD R13, R10, R11, RZ ;  /* 0x0000000b0a0d7224 */ /* 0x002fc800078e02ff */
[----:B------:R-:W-:Y:S01]  /*01a0*/  IMAD.IADD R15, R10, 0x1, R13 ;  /* 0x000000010a0f7824 */ /* 0x000fe200078e020d */
[----:B------:R-:W-:-:S04]  /*01b0*/  ISETP.GE.AND P0, PT, R13, R0, PT ;  /* 0x000000000d00720c */ /* 0x000fc80003f06270 */
[----:B------:R-:W-:-:S13]  /*01c0*/  ISETP.LT.OR P0, PT, R10, 0x1, P0 ;  /* 0x000000010a00780c */ /* 0x000fda0000701670 */
[----:B--2---:R-:W-:Y:S05]  /*01d0*/  @P0 BRA `(.L_x_1) ;  /* 0x0000000400f40947 */ /* 0x004fea0003800000 */
[----:B------:R-:W-:Y:S01]  /*01e0*/  VIMNMX R12, PT, PT, R15, R0, PT ;  /* 0x000000000f0c7248 */ /* 0x000fe20003fe0100 */
[----:B------:R-:W-:Y:S01]  /*01f0*/  BSSY.RECONVERGENT B1, `(.L_x_2) ;  /* 0x0000017000017945 */ /* 0x000fe20003800200 */
[----:B------:R-:W-:Y:S02]  /*0200*/  IMAD.MOV.U32 R17, RZ, RZ, R13 ;  /* 0x000000ffff117224 */ /* 0x000fe400078e000d */
[----:B------:R-:W-:-:S04]  /*0210*/  VIADDMNMX R2, R13, 0x1, R12, !PT ;  /* 0x000000010d027846 */ /* 0x000fc8000780010c */
[C---:B------:R-:W-:Y:S01]  /*0220*/  IADD3 R3, PT, PT, -R13.reuse, R2, RZ ;  /* 0x000000020d037210 */ /* 0x040fe20007ffe1ff */
[----:B------:R-:W-:-:S03]  /*0230*/  IMAD.IADD R2, R13, 0x1, -R2 ;  /* 0x000000010d027824 */ /* 0x000fc600078e0a02 */
[----:B------:R-:W-:Y:S02]  /*0240*/  LOP3.LUT P0, R3, R3, 0x3, RZ, 0xc0, !PT ;  /* 0x0000000303037812 */ /* 0x000fe4000780c0ff */
[----:B------:R-:W-:-:S11]  /*0250*/  ISETP.GT.U32.AND P1, PT, R2, -0x4, PT ;  /* 0xfffffffc0200780c */ /* 0x000fd60003f24070 */
[----:B------:R-:W-:Y:S05]  /*0260*/  @!P0 BRA `(.L_x_3) ;  /* 0x00000000003c8947 */ /* 0x000fea0003800000 */
[----:B------:R-:W0:Y:S01]  /*0270*/  S2UR UR5, SR_CgaCtaId ;  /* 0x00000000000579c3 */ /* 0x000e220000008800 */
[----:B------:R-:W-:Y:S01]  /*0280*/  UMOV UR4, 0x400 ;  /* 0x0000040000047882 */ /* 0x000fe20000000000 */
[----:B------:R-:W-:Y:S01]  /*0290*/  IADD3 R7, PT, PT, -R3, RZ, RZ ;  /* 0x000000ff03077210 */ /* 0x000fe20007ffe1ff */
[----:B------:R-:W-:-:S05]  /*02a0*/  IMAD.MOV.U32 R17, RZ, RZ, R13 ;  /* 0x000000ffff117224 */ /* 0x000fca00078e000d */
[----:B------:R-:W1:Y:S01]  /*02b0*/  LDC.64 R4, c[0x0][0x380] ;  /* 0x0000e000ff047b82 */ /* 0x000e620000000a00 */
[----:B0-----:R-:W-:-:S06]  /*02c0*/  ULEA UR4, UR5, UR4, 0x18 ;  /* 0x0000000405047291 */ /* 0x001fcc000f8ec0ff */
[----:B------:R-:W-:-:S07]  /*02d0*/  LEA R6, R13, UR4, 0x2 ;  /* 0x000000040d067c11 */ /* 0x000fce000f8e10ff */
.L_x_4:
[----:B-1----:R-:W-:-:S06]  /*02e0*/  IMAD.WIDE R2, R17, 0x4, R4 ;  /* 0x0000000411027825 */ /* 0x002fcc00078e0204 */
[----:B------:R-:W2:Y:S01]  /*02f0*/  LDG.E R3, desc[UR8][R2.64] ;  /* 0x0000000802037981 */ /* 0x000ea2000c1e1900 */
[----:B------:R-:W-:Y:S01]  /*0300*/  VIADD R7, R7, 0x1 ;  /* 0x0000000107077836 */ /* 0x000fe20000000000 */
[----:B------:R-:W-:-:S04]  /*0310*/  IADD3 R17, PT, PT, R17, 0x1, RZ ;  /* 0x0000000111117810 */ /* 0x000fc80007ffe0ff */
[----:B------:R-:W-:Y:S01]  /*0320*/  ISETP.NE.AND P0, PT, R7, RZ, PT ;  /* 0x000000ff0700720c */ /* 0x000fe20003f05270 */
[----:B--2---:R0:W-:Y:S02]  /*0330*/  STS [R6], R3 ;  /* 0x0000000306007388 */ /* 0x0041e40000000800 */
[----:B0-----:R-:W-:-:S10]  /*0340*/  VIADD R6, R6, 0x4 ;  /* 0x0000000406067836 */ /* 0x001fd40000000000 */
[----:B------:R-:W-:Y:S05]  /*0350*/  @P0 BRA `(.L_x_4) ;  /* 0xfffffffc00e00947 */ /* 0x000fea000383ffff */
.L_x_3:
[----:B------:R-:W-:Y:S05]  /*0360*/  BSYNC.RECONVERGENT B1 ;  /* 0x0000000000017941 */ /* 0x000fea0003800200 */
.L_x_2:
[----:B------:R-:W-:Y:S05]  /*0370*/  @P1 BRA `(.L_x_1) ;  /* 0x00000004008c1947 */ /* 0x000fea0003800000 */
[----:B------:R-:W0:Y:S01]  /*0380*/  S2UR UR7, SR_CgaCtaId ;  /* 0x00000000000779c3 */ /* 0x000e220000008800 */
[----:B------:R-:W1:Y:S01]  /*0390*/  LDCU.64 UR4, c[0x0][0x380] ;  /* 0x00007000ff0477ac */ /* 0x000e620008000a00 */
[----:B------:R-:W-:Y:S01]  /*03a0*/  IMAD.IADD R2, R12, 0x1, -R17 ;  /* 0x000000010c027824 */ /* 0x000fe200078e0a11 */
[----:B------:R-:W-:Y:S01]  /*03b0*/  BSSY.RECONVERGENT B1, `(.L_x_5) ;  /* 0x0000039000017945 */ /* 0x000fe20003800200 */
[----:B------:R-:W-:Y:S01]  /*03c0*/  PLOP3.LUT P0, PT, PT, PT, PT, 0x80, 0x8 ;  /* 0x000000000008781c */ /* 0x000fe20003f0f070 */
[----:B------:R-:W-:Y:S02]  /*03d0*/  UMOV UR6, 0x400 ;  /* 0x0000040000067882 */ /* 0x000fe40000000000 */
[----:B------:R-:W-:Y:S01]  /*03e0*/  ISETP.GT.AND P1, PT, R2, 0xc, PT ;  /* 0x0000000c0200780c */ /* 0x000fe20003f24270 */
[----:B-1----:R-:W-:-:S04]  /*03f0*/  UIADD3 UR4, UP0, UPT, UR4, 0x8, URZ ;  /* 0x0000000804047890 */ /* 0x002fc8000ff1e0ff */
[----:B------:R-:W-:Y:S02]  /*0400*/  UIADD3.X UR5, UPT, UPT, URZ, UR5, URZ, UP0, !UPT ;  /* 0x00000005ff057290 */ /* 0x000fe400087fe4ff */
[----:B0-----:R-:W-:Y:S01]  /*0410*/  ULEA UR6, UR7, UR6, 0x18 ;  /* 0x0000000607067291 */ /* 0x001fe2000f8ec0ff */
[----:B------:R-:W-:-:S03]  /*0420*/  MOV R2, UR4 ;  /* 0x0000000400027c02 */ /* 0x000fc60008000f00 */
[----:B------:R-:W-:Y:S02]  /*0430*/  IMAD.U32 R3, RZ, RZ, UR5 ;  /* 0x00000005ff037e24 */ /* 0x000fe4000f8e00ff */
[----:B------:R-:W-:-:S05]  /*0440*/  LEA R14, R17, UR6, 0x2 ;  /* 0x00000006110e7c11 */ /* 0x000fca000f8e10ff */
[----:B------:R-:W-:Y:S01]  /*0450*/  VIADD R14, R14, 0x8 ;  /* 0x000000080e0e7836 */ /* 0x000fe20000000000 */
[----:B------:R-:W-:Y:S06]  /*0460*/  @!P1 BRA `(.L_x_6) ;  /* 0x0000000000b49947 */ /* 0x000fec0003800000 */
[----:B------:R-:W-:Y:S02]  /*0470*/  PLOP3.LUT P0, PT, PT, PT, PT, 0x8, 0x80 ;  /* 0x000000000080781c */ /* 0x000fe40003f0e170 */
[----:B------:R-:W-:-:S11]  /*0480*/  IADD3 R16, PT, PT, R12, -0xc, RZ ;  /* 0xfffffff40c107810 */ /* 0x000fd60007ffe0ff */
.L_x_7:
[----:B------:R-:W-:-:S05]  /*0490*/  IMAD.WIDE R6, R17, 0x4, R2 ;  /* 0x0000000411067825 */ /* 0x000fca00078e0202 */
[----:B------:R-:W2:Y:S04]  /*04a0*/  LDG.E R21, desc[UR8][R6.64+-0x8] ;  /* 0xfffff80806157981 */ /* 0x000ea8000c1e1900 */
[----:B------:R-:W3:Y:S01]  /*04b0*/  LDG.E R23, desc[UR8][R6.64+-0x4] ;  /* 0xfffffc0806177981 */ /* 0x000ee2000c1e1900 */
[C---:B------:R-:W-:Y:S02]  /*04c0*/  VIADD R5, R17.reuse, 0x4 ;  /* 0x0000000411057836 */ /* 0x040fe40000000000 */
[----:B------:R-:W-:Y:S01]  /*04d0*/  VIADD R9, R17, 0x8 ;  /* 0x0000000811097836 */ /* 0x000fe20000000000 */
[----:B------:R-:W4:Y:S01]  /*04e0*/  LDG.E R19, desc[UR8][R6.64] ;  /* 0x0000000806137981 */ /* 0x000f22000c1e1900 */
[----:B------:R-:W-:-:S03]  /*04f0*/  IMAD.WIDE R4, R5, 0x4, R2 ;  /* 0x0000000405047825 */ /* 0x000fc600078e0202 */
[----:B------:R0:W5:Y:S01]  /*0500*/  LDG.E R25, desc[UR8][R6.64+0x4] ;  /* 0x0000040806197981 */ /* 0x000162000c1e1900 */
[----:B------:R-:W-:-:S03]  /*0510*/  IMAD.WIDE R8, R9, 0x4, R2 ;  /* 0x0000000409087825 */ /* 0x000fc600078e0202 */
[----:B------:R-:W5:Y:S04]  /*0520*/  LDG.E R27, desc[UR8][R4.64+-0x8] ;  /* 0xfffff808041b7981 */ /* 0x000f68000c1e1900 */
[----:B------:R-:W5:Y:S01]  /*0530*/  LDG.E R29, desc[UR8][R4.64+-0x4] ;  /* 0xfffffc08041d7981 */ /* 0x000f62000c1e1900 */
[----:B0-----:R-:W-:-:S03]  /*0540*/  IADD3 R7, PT, PT, R17, 0xc, RZ ;  /* 0x0000000c11077810 */ /* 0x001fc60007ffe0ff */
[----:B------:R-:W5:Y:S02]  /*0550*/  LDG.E R18, desc[UR8][R4.64] ;  /* 0x0000000804127981 */ /* 0x000f64000c1e1900 */
[----:B------:R-:W-:Y:S02]  /*0560*/  IMAD.WIDE R6, R7, 0x4, R2 ;  /* 0x0000000407067825 */ /* 0x000fe400078e0202 */
[----:B------:R-:W5:Y:S04]  /*0570*/  LDG.E R26, desc[UR8][R4.64+0x4] ;  /* 0x00000408041a7981 */ /* 0x000f68000c1e1900 */
[----:B------:R-:W5:Y:S04]  /*0580*/  LDG.E R24, desc[UR8][R8.64+-0x8] ;  /* 0xfffff80808187981 */ /* 0x000f68000c1e1900 */
[----:B------:R-:W5:Y:S04]  /*0590*/  LDG.E R22, desc[UR8][R8.64+-0x4] ;  /* 0xfffffc0808167981 */ /* 0x000f68000c1e1900 */
[----:B------:R-:W5:Y:S04]  /*05a0*/  LDG.E R20, desc[UR8][R8.64] ;  /* 0x0000000808147981 */ /* 0x000f68000c1e1900 */
[----:B------:R-:W5:Y:S04]  /*05b0*/  LDG.E R28, desc[UR8][R8.64+0x4] ;  /* 0x00000408081c7981 */ /* 0x000f68000c1e1900 */
[----:B------:R-:W5:Y:S04]  /*05c0*/  LDG.E R5, desc[UR8][R6.64+-0x4] ;  /* 0xfffffc0806057981 */ /* 0x000f68000c1e1900 */
[----:B------:R-:W5:Y:S04]  /*05d0*/  LDG.E R4, desc[UR8][R6.64] ;  /* 0x0000000806047981 */ /* 0x000f68000c1e1900 */
[----:B--2---:R0:W-:Y:S04]  /*05e0*/  STS [R14+-0x8], R21 ;  /* 0xfffff8150e007388 */ /* 0x0041e80000000800 */
[----:B---3--:R1:W-:Y:S04]  /*05f0*/  STS [R14+-0x4], R23 ;  /* 0xfffffc170e007388 */ /* 0x0083e80000000800 */
[----:B0-----:R-:W2:Y:S04]  /*0600*/  LDG.E R21, desc[UR8][R6.64+-0x8] ;  /* 0xfffff80806157981 */ /* 0x001ea8000c1e1900 */
[----:B-1----:R-:W3:Y:S01]  /*0610*/  LDG.E R23, desc[UR8][R6.64+0x4] ;  /* 0x0000040806177981 */ /* 0x002ee2000c1e1900 */
[----:B------:R-:W-:-:S05]  /*0620*/  VIADD R17, R17, 0x10 ;  /* 0x0000001011117836 */ /* 0x000fca0000000000 */
[----:B------:R-:W-:Y:S01]  /*0630*/  ISETP.GE.AND P1, PT, R17, R16, PT ;  /* 0x000000101100720c */ /* 0x000fe20003f26270 */
[----:B----4-:R-:W-:Y:S04]  /*0640*/  STS [R14], R19 ;  /* 0x000000130e007388 */ /* 0x010fe80000000800 */
[----:B-----5:R-:W-:Y:S04]  /*0650*/  STS [R14+0x4], R25 ;  /* 0x000004190e007388 */ /* 0x020fe80000000800 */
[----:B------:R-:W-:Y:S04]  /*0660*/  STS [R14+0x8], R27 ;  /* 0x0000081b0e007388 */ /* 0x000fe80000000800 */
        /* <DEDUP_REMOVED lines=9> */
[----:B--2---:R-:W-:Y:S04]  /*0700*/  STS [R14+0x28], R21 ;  /* 0x000028150e007388 */ /* 0x004fe80000000800 */
[----:B---3--:R0:W-:Y:S02]  /*0710*/  STS [R14+0x34], R23 ;  /* 0x000034170e007388 */ /* 0x0081e40000000800 */
[----:B0-----:R-:W-:Y:S01]  /*0720*/  VIADD R14, R14, 0x40 ;  /* 0x000000400e0e7836 */ /* 0x001fe20000000000 */
[----:B------:R-:W-:Y:S06]  /*0730*/  @!P1 BRA `(.L_x_7) ;  /* 0xfffffffc00549947 */ /* 0x000fec000383ffff */
.L_x_6:
[----:B------:R-:W-:Y:S05]  /*0740*/  BSYNC.RECONVERGENT B1 ;  /* 0x0000000000017941 */ /* 0x000fea0003800200 */
.L_x_5:
[----:B------:R-:W-:Y:S01]  /*0750*/  IADD3 R4, PT, PT, R12, -R17, RZ ;  /* 0x800000110c047210 */ /* 0x000fe20007ffe0ff */
[----:B------:R-:W-:Y:S03]  /*0760*/  BSSY.RECONVERGENT B1, `(.L_x_8) ;  /* 0x0000019000017945 */ /* 0x000fe60003800200 */
[----:B------:R-:W-:-:S13]  /*0770*/  ISETP.GT.AND P1, PT, R4, 0x4, PT ;  /* 0x000000040400780c */ /* 0x000fda0003f24270 */
[----:B------:R-:W-:Y:S05]  /*0780*/  @!P1 BRA `(.L_x_9) ;  /* 0x0000000000589947 */ /* 0x000fea0003800000 */
[C---:B------:R-:W-:Y:S02]  /*0790*/  VIADD R5, R17.reuse, 0x4 ;  /* 0x0000000411057836 */ /* 0x040fe40000000000 */
[----:B------:R-:W-:-:S04]  /*07a0*/  IMAD.WIDE R6, R17, 0x4, R2 ;  /* 0x0000000411067825 */ /* 0x000fc800078e0202 */
[----:B------:R-:W-:Y:S01]  /*07b0*/  IMAD.WIDE R4, R5, 0x4, R2 ;  /* 0x0000000405047825 */ /* 0x000fe200078e0202 */
[----:B------:R-:W2:Y:S04]  /*07c0*/  LDG.E R9, desc[UR8][R6.64+-0x8] ;  /* 0xfffff80806097981 */ /* 0x000ea8000c1e1900 */
[----:B------:R-:W3:Y:S04]  /*07d0*/  LDG.E R19, desc[UR8][R6.64+-0x4] ;  /* 0xfffffc0806137981 */ /* 0x000ee8000c1e1900 */
[----:B------:R-:W4:Y:S04]  /*07e0*/  LDG.E R21, desc[UR8][R6.64] ;  /* 0x0000000806157981 */ /* 0x000f28000c1e1900 */
[----:B------:R-:W5:Y:S04]  /*07f0*/  LDG.E R23, desc[UR8][R6.64+0x4] ;  /* 0x0000040806177981 */ /* 0x000f68000c1e1900 */
[----:B------:R-:W5:Y:S04]  /*0800*/  LDG.E R25, desc[UR8][R4.64+-0x8] ;  /* 0xfffff80804197981 */ /* 0x000f68000c1e1900 */
[----:B------:R-:W5:Y:S04]  /*0810*/  LDG.E R27, desc[UR8][R4.64+-0x4] ;  /* 0xfffffc08041b7981 */ /* 0x000f68000c1e1900 */
[----:B------:R-:W5:Y:S04]  /*0820*/  LDG.E R29, desc[UR8][R4.64] ;  /* 0x00000008041d7981 */ /* 0x000f68000c1e1900 */
[----:B------:R-:W5:Y:S01]  /*0830*/  LDG.E R8, desc[UR8][R4.64+0x4] ;  /* 0x0000040804087981 */ /* 0x000f62000c1e1900 */
[----:B------:R-:W-:Y:S01]  /*0840*/  PLOP3.LUT P0, PT, PT, PT, PT, 0x8, 0x80 ;  /* 0x000000000080781c */ /* 0x000fe20003f0e170 */
[----:B------:R-:W-:-:S02]  /*0850*/  VIADD R17, R17, 0x8 ;  /* 0x0000000811117836 */ /* 0x000fc40000000000 */
[----:B--2---:R-:W-:Y:S04]  /*0860*/  STS [R14+-0x8], R9 ;  /* 0xfffff8090e007388 */ /* 0x004fe80000000800 */
[----:B---3--:R-:W-:Y:S04]  /*0870*/  STS [R14+-0x4], R19 ;  /* 0xfffffc130e007388 */ /* 0x008fe80000000800 */
[----:B----4-:R-:W-:Y:S04]  /*0880*/  STS [R14], R21 ;  /* 0x000000150e007388 */ /* 0x010fe80000000800 */
[----:B-----5:R-:W-:Y:S04]  /*0890*/  STS [R14+0x4], R23 ;  /* 0x000004170e007388 */ /* 0x020fe80000000800 */
[----:B------:R-:W-:Y:S04]  /*08a0*/  STS [R14+0x8], R25 ;  /* 0x000008190e007388 */ /* 0x000fe80000000800 */
[----:B------:R-:W-:Y:S04]  /*08b0*/  STS [R14+0xc], R27 ;  /* 0x00000c1b0e007388 */ /* 0x000fe80000000800 */
[----:B------:R-:W-:Y:S04]  /*08c0*/  STS [R14+0x10], R29 ;  /* 0x0000101d0e007388 */ /* 0x000fe80000000800 */
[----:B------:R0:W-:Y:S02]  /*08d0*/  STS [R14+0x14], R8 ;  /* 0x000014080e007388 */ /* 0x0001e40000000800 */
[----:B0-----:R-:W-:-:S07]  /*08e0*/  IADD3 R14, PT, PT, R14, 0x20, RZ ;  /* 0x000000200e0e7810 */ /* 0x001fce0007ffe0ff */
.L_x_9:
[----:B------:R-:W-:Y:S05]  /*08f0*/  BSYNC.RECONVERGENT B1 ;  /* 0x0000000000017941 */ /* 0x000fea0003800200 */
.L_x_8:
[----:B------:R-:W-:-:S13]  /*0900*/  ISETP.LT.OR P0, PT, R17, R12, P0 ;  /* 0x0000000c1100720c */ /* 0x000fda0000701670 */
[----:B------:R-:W-:Y:S05]  /*0910*/  @!P0 BRA `(.L_x_1) ;  /* 0x0000000000248947 */ /* 0x000fea0003800000 */
[----:B------:R-:W-:-:S05]  /*0920*/  IMAD.WIDE R2, R17, 0x4, R2 ;  /* 0x0000000411027825 */ /* 0x000fca00078e0202 */
[----:B------:R-:W2:Y:S04]  /*0930*/  LDG.E R5, desc[UR8][R2.64+-0x8] ;  /* 0xfffff80802057981 */ /* 0x000ea8000c1e1900 */
[----:B------:R-:W3:Y:S04]  /*0940*/  LDG.E R7, desc[UR8][R2.64+-0x4] ;  /* 0xfffffc0802077981 */ /* 0x000ee8000c1e1900 */
[----:B------:R-:W4:Y:S04]  /*0950*/  LDG.E R9, desc[UR8][R2.64] ;  /* 0x0000000802097981 */ /* 0x000f28000c1e1900 */
[----:B------:R-:W5:Y:S04]  /*0960*/  LDG.E R17, desc[UR8][R2.64+0x4] ;  /* 0x0000040802117981 */ /* 0x000f68000c1e1900 */
[----:B--2---:R0:W-:Y:S04]  /*0970*/  STS [R14+-0x8], R5 ;  /* 0xfffff8050e007388 */ /* 0x0041e80000000800 */
[----:B---3--:R0:W-:Y:S04]  /*0980*/  STS [R14+-0x4], R7 ;  /* 0xfffffc070e007388 */ /* 0x0081e80000000800 */
[----:B----4-:R0:W-:Y:S04]  /*0990*/  STS [R14], R9 ;  /* 0x000000090e007388 */ /* 0x0101e80000000800 */
[----:B-----5:R0:W-:Y:S02]  /*09a0*/  STS [R14+0x4], R17 ;  /* 0x000004110e007388 */ /* 0x0201e40000000800 */
.L_x_1:
[----:B------:R-:W-:Y:S05]  /*09b0*/  BSYNC.RECONVERGENT B0 ;  /* 0x0000000000007941 */ /* 0x000fea0003800200 */
.L_x_0:
[----:B------:R-:W-:Y:S01]  /*09c0*/  ISETP.GE.AND P1, PT, R15, R0, PT ;  /* 0x000000000f00720c */ /* 0x000fe20003f26270 */
[----:B------:R-:W-:-:S12]  /*09d0*/  BSSY.RECONVERGENT B0, `(.L_x_10) ;  /* 0x000004d000007945 */ /* 0x000fd80003800200 */
[----:B------:R-:W-:Y:S05]  /*09e0*/  @P1 BRA `(.L_x_11) ;  /* 0x00000004002c1947 */ /* 0x000fea0003800000 */
[----:B------:R-:W1:Y:S01]  /*09f0*/  I2F.U32.RP R4, R10 ;  /* 0x0000000a00047306 */ /* 0x000e620000209000 */
[C---:B0-----:R-:W-:Y:S01]  /*0a00*/  IMAD R5, R10.reuse, 0x2, R13 ;  /* 0x000000020a057824 */ /* 0x041fe200078e020d */
[----:B------:R-:W-:Y:S01]  /*0a10*/  ISETP.NE.U32.AND P4, PT, R10, RZ, PT ;  /* 0x000000ff0a00720c */ /* 0x000fe20003f85070 */
[----:B------:R-:W-:Y:S01]  /*0a20*/  IMAD.MOV R9, RZ, RZ, -R10 ;  /* 0x000000ffff097224 */ /* 0x000fe200078e0a0a */
[----:B------:R-:W-:Y:S02]  /*0a30*/  BSSY.RECONVERGENT B1, `(.L_x_12) ;  /* 0x000002e000017945 */ /* 0x000fe40003800200 */
[----:B------:R-:W-:-:S04]  /*0a40*/  VIMNMX R2, PT, PT, R5, R0, !PT ;  /* 0x0000000005027248 */ /* 0x000fc80007fe0100 */
[----:B------:R-:W-:Y:S01]  /*0a50*/  IADD3 R5, PT, PT, -R5, R2, RZ ;  /* 0x0000000205057210 */ /* 0x000fe20007ffe1ff */
[----:B------:R-:W-:-:S03]  /*0a60*/  HFMA2 R2, -RZ, RZ, 0, 0 ;  /* 0x00000000ff027431 */ /* 0x000fc600000001ff */
[C---:B------:R-:W-:Y:S01]  /*0a70*/  ISETP.NE.AND P0, PT, R5.reuse, RZ, PT ;  /* 0x000000ff0500720c */ /* 0x040fe20003f05270 */
[----:B-1----:R-:W0:Y:S01]  /*0a80*/  MUFU.RCP R4, R4 ;  /* 0x0000000400047308 */ /* 0x002e220000001000 */
[----:B------:R-:W-:-:S11]  /*0a90*/  VIADD R7, R5, 0xffffffff ;  /* 0xffffffff05077836 */ /* 0x000fd60000000000 */
[----:B------:R-:W-:Y:S02]  /*0aa0*/  @!P0 IMAD.MOV R7, RZ, RZ, R5 ;  /* 0x000000ffff078224 */ /* 0x000fe400078e0205 */
[----:B0-----:R-:W-:-:S06]  /*0ab0*/  VIADD R3, R4, 0xffffffe ;  /* 0x0ffffffe04037836 */ /* 0x001fcc0000000000 */
[----:B------:R-:W0:Y:S02]  /*0ac0*/  F2I.FTZ.U32.TRUNC.NTZ R3, R3 ;  /* 0x0000000300037305 */ /* 0x000e24000021f000 */
[----:B0-----:R-:W-:-:S04]  /*0ad0*/  IMAD R9, R9, R3, RZ ;  /* 0x0000000309097224 */ /* 0x001fc800078e02ff */
[----:B------:R-:W-:-:S06]  /*0ae0*/  IMAD.HI.U32 R2, R3, R9, R2 ;  /* 0x0000000903027227 */ /* 0x000fcc00078e0002 */
[----:B------:R-:W-:-:S04]  /*0af0*/  IMAD.HI.U32 R5, R2, R7, RZ ;  /* 0x0000000702057227 */ /* 0x000fc800078e00ff */
[----:B------:R-:W-:-:S04]  /*0b00*/  IMAD.MOV R2, RZ, RZ, -R5 ;  /* 0x000000ffff027224 */ /* 0x000fc800078e0a05 */
[----:B------:R-:W-:Y:S01]  /*0b10*/  IMAD R7, R10, R2, R7 ;  /* 0x000000020a077224 */ /* 0x000fe200078e0207 */
[----:B------:R-:W-:-:S04]  /*0b20*/  SEL R2, RZ, 0x1, !P0 ;  /* 0x00000001ff027807 */ /* 0x000fc80004000000 */
[----:B------:R-:W-:-:S13]  /*0b30*/  ISETP.GE.U32.AND P2, PT, R7, R10, PT ;  /* 0x0000000a0700720c */ /* 0x000fda0003f46070 */
[----:B------:R-:W-:Y:S01]  /*0b40*/  @P2 IADD3 R7, PT, PT, -R10, R7, RZ ;  /* 0x000000070a072210 */ /* 0x000fe20007ffe1ff */
[----:B------:R-:W-:-:S03]  /*0b50*/  @P2 VIADD R5, R5, 0x1 ;  /* 0x0000000105052836 */ /* 0x000fc60000000000 */
[----:B------:R-:W-:-:S13]  /*0b60*/  ISETP.GE.U32.AND P3, PT, R7, R10, PT ;  /* 0x0000000a0700720c */ /* 0x000fda0003f66070 */
[----:B------:R-:W-:Y:S01]  /*0b70*/  @P3 VIADD R5, R5, 0x1 ;  /* 0x0000000105053836 */ /* 0x000fe20000000000 */
[----:B------:R-:W-:-:S04]  /*0b80*/  @!P4 LOP3.LUT R5, RZ, R10, RZ, 0x33, !PT ;  /* 0x0000000aff05c212 */ /* 0x000fc800078e33ff */
[----:B------:R-:W-:Y:S01]  /*0b90*/  IADD3 R4, PT, PT, R2, R5, RZ ;  /* 0x0000000502047210 */ /* 0x000fe20007ffe0ff */
[----:B------:R-:W-:-:S03]  /*0ba0*/  IMAD.MOV.U32 R5, RZ, RZ, R15 ;  /* 0x000000ffff057224 */ /* 0x000fc600078e000f */
[C---:B------:R-:W-:Y:S02]  /*0bb0*/  LOP3.LUT R2, R4.reuse, 0x3, RZ, 0xc0, !PT ;  /* 0x0000000304027812 */ /* 0x040fe400078ec0ff */
[----:B------:R-:W-:Y:S02]  /*0bc0*/  ISETP.GE.U32.AND P2, PT, R4, 0x3, PT ;  /* 0x000000030400780c */ /* 0x000fe40003f46070 */
[----:B------:R-:W-:-:S13]  /*0bd0*/  ISETP.NE.AND P0, PT, R2, 0x3, PT ;  /* 0x000000030200780c */ /* 0x000fda0003f05270 */
[----:B------:R-:W-:Y:S05]  /*0be0*/  @!P0 BRA `(.L_x_13) ;  /* 0x0000000000488947 */ /* 0x000fea0003800000 */
[----:B------:R-:W0:Y:S01]  /*0bf0*/  S2UR UR5, SR_CgaCtaId ;  /* 0x00000000000579c3 */ /* 0x000e220000008800 */
[----:B------:R-:W-:Y:S01]  /*0c00*/  VIADD R5, R4, 0x1 ;  /* 0x0000000104057836 */ /* 0x000fe20000000000 */
[----:B------:R-:W-:Y:S01]  /*0c10*/  UMOV UR4, 0x400 ;  /* 0x0000040000047882 */ /* 0x000fe20000000000 */
[----:B------:R-:W-:-:S03]  /*0c20*/  IMAD R4, R10, R11, R10 ;  /* 0x0000000b0a047224 */ /* 0x000fc600078e020a */
[----:B------:R-:W-:Y:S02]  /*0c30*/  LOP3.LUT R6, R5, 0x3, RZ, 0xc0, !PT ;  /* 0x0000000305067812 */ /* 0x000fe400078ec0ff */
[----:B------:R-:W1:Y:S01]  /*0c40*/  LDC.64 R2, c[0x0][0x380] ;  /* 0x0000e000ff027b82 */ /* 0x000e620000000a00 */
[----:B------:R-:W-:Y:S02]  /*0c50*/  MOV R5, R15 ;  /* 0x0000000f00057202 */ /* 0x000fe40000000f00 */
[----:B------:R-:W-:Y:S01]  /*0c60*/  IMAD.MOV R8, RZ, RZ, -R6 ;  /* 0x000000ffff087224 */ /* 0x000fe200078e0a06 */
[----:B0-----:R-:W-:-:S06]  /*0c70*/  ULEA UR4, UR5, UR4, 0x18 ;  /* 0x0000000405047291 */ /* 0x001fcc000f8ec0ff */
[----:B------:R-:W-:-:S07]  /*0c80*/  LEA R9, R4, UR4, 0x2 ;  /* 0x0000000404097c11 */ /* 0x000fce000f8e10ff */
.L_x_14:
[----:B-1----:R-:W-:-:S06]  /*0c90*/  IMAD.WIDE R6, R5, 0x4, R2 ;  /* 0x0000000405067825 */ /* 0x002fcc00078e0202 */
[----:B------:R-:W2:Y:S01]  /*0ca0*/  LDG.E R6, desc[UR8][R6.64] ;  /* 0x0000000806067981 */ /* 0x000ea2000c1e1900 */
[----:B------:R-:W-:Y:S01]  /*0cb0*/  VIADD R8, R8, 0x1 ;  /* 0x0000000108087836 */ /* 0x000fe20000000000 */
[----:B------:R-:W-:-:S04]  /*0cc0*/  IADD3 R5, PT, PT, R10, R5, RZ ;  /* 0x000000050a057210 */ /* 0x000fc80007ffe0ff */
[----:B------:R-:W-:Y:S01]  /*0cd0*/  ISETP.NE.AND P0, PT, R8, RZ, PT ;  /* 0x000000ff0800720c */ /* 0x000fe20003f05270 */
[----:B--2---:R0:W-:Y:S02]  /*0ce0*/  STS [R9], R6 ;  /* 0x0000000609007388 */ /* 0x0041e40000000800 */
[----:B0-----:R-:W-:-:S10]  /*0cf0*/  IMAD R9, R10, 0x4, R9 ;  /* 0x000000040a097824 */ /* 0x001fd400078e0209 */
[----:B------:R-:W-:Y:S05]  /*0d00*/  @P0 BRA `(.L_x_14) ;  /* 0xfffffffc00e00947 */ /* 0x000fea000383ffff */
.L_x_13:
[----:B------:R-:W-:Y:S05]  /*0d10*/  BSYNC.RECONVERGENT B1 ;  /* 0x0000000000017941 */ /* 0x000fea0003800200 */
.L_x_12:
[----:B------:R-:W-:Y:S05]  /*0d20*/  @!P2 BRA `(.L_x_11) ;  /* 0x00000000005ca947 */ /* 0x000fea0003800000 */
[----:B------:R-:W0:Y:S01]  /*0d30*/  S2R R7, SR_CgaCtaId ;  /* 0x0000000000077919 */ /* 0x000e220000008800 */
[----:B------:R-:W1:Y:S01]  /*0d40*/  LDC.64 R2, c[0x0][0x380] ;  /* 0x0000e000ff027b82 */ /* 0x000e620000000a00 */
[----:B------:R-:W-:-:S04]  /*0d50*/  MOV R4, 0x400 ;  /* 0x0000040000047802 */ /* 0x000fc80000000f00 */
[----:B0-----:R-:W-:-:S07]  /*0d60*/  LEA R4, R7, R4, 0x18 ;  /* 0x0000000407047211 */ /* 0x001fce00078ec0ff */
.L_x_15:
[----:B-12---:R-:W-:-:S04]  /*0d70*/  IMAD.WIDE R18, R5, 0x4, R2 ;  /* 0x0000000405127825 */ /* 0x006fc800078e0202 */
[C---:B------:R-:W-:Y:S02]  /*0d80*/  IMAD.WIDE R8, R10.reuse, 0x4, R18 ;  /* 0x000000040a087825 */ /* 0x040fe400078e0212 */
[----:B------:R-:W2:Y:S02]  /*0d90*/  LDG.E R18, desc[UR8][R18.64] ;  /* 0x0000000812127981 */ /* 0x000ea4000c1e1900 */
[C---:B------:R-:W-:Y:S02]  /*0da0*/  IMAD.WIDE R16, R10.reuse, 0x4, R8 ;  /* 0x000000040a107825 */ /* 0x040fe400078e0208 */
[----:B------:R-:W3:Y:S02]  /*0db0*/  LDG.E R8, desc[UR8][R8.64] ;  /* 0x0000000808087981 */ /* 0x000ee4000c1e1900 */
[----:B------:R-:W-:Y:S02]  /*0dc0*/  IMAD.WIDE R6, R10, 0x4, R16 ;  /* 0x000000040a067825 */ /* 0x000fe400078e0210 */
[----:B------:R-:W4:Y:S04]  /*0dd0*/  LDG.E R16, desc[UR8][R16.64] ;  /* 0x0000000810107981 */ /* 0x000f28000c1e1900 */
[----:B------:R-:W5:Y:S01]  /*0de0*/  LDG.E R6, desc[UR8][R6.64] ;  /* 0x0000000806067981 */ /* 0x000f62000c1e1900 */
[----:B------:R-:W-:-:S05]  /*0df0*/  IMAD R21, R5, 0x4, R4 ;  /* 0x0000000405157824 */ /* 0x000fca00078e0204 */
[----:B------:R-:W-:-:S05]  /*0e00*/  LEA R23, R10, R21, 0x2 ;  /* 0x000000150a177211 */ /* 0x000fca00078e10ff */
[----:B------:R-:W-:-:S04]  /*0e10*/  IMAD R25, R10, 0x4, R23 ;  /* 0x000000040a197824 */ /* 0x000fc800078e0217 */
[C---:B------:R-:W-:Y:S01]  /*0e20*/  IMAD R27, R10.reuse, 0x4, R25 ;  /* 0x000000040a1b7824 */ /* 0x040fe200078e0219 */
[----:B------:R-:W-:-:S04]  /*0e30*/  LEA R5, R10, R5, 0x2 ;  /* 0x000000050a057211 */ /* 0x000fc800078e10ff */
[----:B------:R-:W-:Y:S01]  /*0e40*/  ISETP.GE.AND P0, PT, R5, R0, PT ;  /* 0x000000000500720c */ /* 0x000fe20003f06270 */
[----:B--2---:R2:W-:Y:S04]  /*0e50*/  STS [R21], R18 ;  /* 0x0000001215007388 */ /* 0x0045e80000000800 */
[----:B---3--:R2:W-:Y:S04]  /*0e60*/  STS [R23], R8 ;  /* 0x0000000817007388 */ /* 0x0085e80000000800 */
[----:B----4-:R2:W-:Y:S04]  /*0e70*/  STS [R25], R16 ;  /* 0x0000001019007388 */ /* 0x0105e80000000800 */
[----:B-----5:R2:W-:Y:S01]  /*0e80*/  STS [R27], R6 ;  /* 0x000000061b007388 */ /* 0x0205e20000000800 */
[----:B------:R-:W-:Y:S05]  /*0e90*/  @!P0 BRA `(.L_x_15) ;  /* 0xfffffffc00b48947 */ /* 0x000fea000383ffff */
.L_x_11:
[----:B------:R-:W-:Y:S05]  /*0ea0*/  BSYNC.RECONVERGENT B0 ;  /* 0x0000000000007941 */ /* 0x000fea0003800200 */
.L_x_10:
[----:B------:R-:W1:Y:S01]  /*0eb0*/  S2UR UR5, SR_CgaCtaId ;  /* 0x00000000000579c3 */ /* 0x000e620000008800 */
[----:B0-----:R-:W-:Y:S01]  /*0ec0*/  VIADD R5, R13, 0x1 ;  /* 0x000000010d057836 */ /* 0x001fe20000000000 */
[----:B------:R-:W-:-:S06]  /*0ed0*/  UMOV UR4, 0x400 ;  /* 0x0000040000047882 */ /* 0x000fcc0000000000 */
[----:B------:R-:W-:Y:S01]  /*0ee0*/  BAR.SYNC.DEFER_BLOCKING 0x0 ;  /* 0x0000000000007b1d */ /* 0x000fe20000010000 */
[----:B------:R-:W-:-:S05]  /*0ef0*/  ISETP.GE.AND P0, PT, R5, R0, PT ;  /* 0x000000000500720c */ /* 0x000fca0003f06270 */
[----:B------:R-:W-:Y:S01]  /*0f00*/  BSSY.RECONVERGENT B0, `(.L_x_16) ;  /* 0x0000031000007945 */ /* 0x000fe20003800200 */
[----:B------:R-:W-:Y:S01]  /*0f10*/  ISETP.LT.OR P0, PT, R10, 0x2, P0 ;  /* 0x000000020a00780c */ /* 0x000fe20000701670 */
[----:B-1----:R-:W-:-:S06]  /*0f20*/  ULEA UR4, UR5, UR4, 0x18 ;  /* 0x0000000405047291 */ /* 0x002fcc000f8ec0ff */
[----:B------:R-:W-:-:S06]  /*0f30*/  LEA R3, R13, UR4, 0x2 ;  /* 0x000000040d037c11 */ /* 0x000fcc000f8e10ff */
[----:B------:R-:W-:Y:S05]  /*0f40*/  @P0 BRA `(.L_x_17) ;  /* 0x0000000000b00947 */ /* 0x000fea0003800000 */
[----:B------:R0:W1:Y:S01]  /*0f50*/  LDS R2, [R3] ;  /* 0x0000000003027984 */ /* 0x0000620000000800 */
[----:B------:R-:W-:Y:S01]  /*0f60*/  VIMNMX R12, PT, PT, R15, R0, PT ;  /* 0x000000000f0c7248 */ /* 0x000fe20003fe0100 */
[----:B------:R-:W-:Y:S01]  /*0f70*/  BSSY.RECONVERGENT B1, `(.L_x_18) ;  /* 0x0000014000017945 */ /* 0x000fe20003800200 */
[----:B------:R-:W-:Y:S02]  /*0f80*/  LOP3.LUT R7, RZ, R13, RZ, 0x33, !PT ;  /* 0x0000000dff077212 */ /* 0x000fe400078e33ff */
[----:B------:R-:W-:-:S05]  /*0f90*/  VIADDMNMX R0, R13, 0x2, R12, !PT ;  /* 0x000000020d007846 */ /* 0x000fca000780010c */
[----:B------:R-:W-:-:S05]  /*0fa0*/  IMAD.IADD R7, R0, 0x1, R7 ;  /* 0x0000000100077824 */ /* 0x000fca00078e0207 */
[----:B------:R-:W-:-:S13]  /*0fb0*/  LOP3.LUT P0, R7, R7, 0x3, RZ, 0xc0, !PT ;  /* 0x0000000307077812 */ /* 0x000fda000780c0ff */
[----:B0-----:R-:W-:Y:S05]  /*0fc0*/  @!P0 BRA `(.L_x_19) ;  /* 0x0000000000388947 */ /* 0x001fea0003800000 */
[----:B------:R-:W-:Y:S01]  /*0fd0*/  BSSY.RECONVERGENT B2, `(.L_x_20) ;  /* 0x000000c000027945 */ /* 0x000fe20003800200 */
[----:B------:R-:W-:Y:S01]  /*0fe0*/  IADD3 R7, PT, PT, -R7, RZ, RZ ;  /* 0x000000ff07077210 */ /* 0x000fe20007ffe1ff */
[----:B------:R-:W-:Y:S01]  /*0ff0*/  VIADD R4, R3, 0x4 ;  /* 0x0000000403047836 */ /* 0x000fe20000000000 */
[----:B------:R-:W-:-:S07]  /*1000*/  MOV R5, R13 ;  /* 0x0000000d00057202 */ /* 0x000fce0000000f00 */
.L_x_21:
[----:B0-----:R0:W1:Y:S01]  /*1010*/  LDS R9, [R4] ;  /* 0x0000000004097984 */ /* 0x0010620000000800 */
[----:B------:R-:W-:Y:S01]  /*1020*/  VIADD R7, R7, 0x1 ;  /* 0x0000000107077836 */ /* 0x000fe20000000000 */
[----:B------:R-:W-:-:S04]  /*1030*/  IADD3 R5, PT, PT, R5, 0x1, RZ ;  /* 0x0000000105057810 */ /* 0x000fc80007ffe0ff */
[----:B------:R-:W-:Y:S01]  /*1040*/  ISETP.NE.AND P0, PT, R7, RZ, PT ;  /* 0x000000ff0700720c */ /* 0x000fe20003f05270 */
[----:B0-----:R-:W-:Y:S02]  /*1050*/  VIADD R4, R4, 0x4 ;  /* 0x0000000404047836 */ /* 0x001fe40000000000 */
[----:B-1----:R-:W-:-:S05]  /*1060*/  FADD R2, R9, R2 ;  /* 0x0000000209027221 */ /* 0x002fca0000000000 */
[----:B------:R0:W-:Y:S05]  /*1070*/  STS [R3], R2 ;  /* 0x0000000203007388 */ /* 0x0001ea0000000800 */
[----:B------:R-:W-:Y:S05]  /*1080*/  @P0 BRA `(.L_x_21) ;  /* 0xfffffffc00e00947 */ /* 0x000fea000383ffff */
[----:B------:R-:W-:Y:S05]  /*1090*/  BSYNC.RECONVERGENT B2 ;  /* 0x0000000000027941 */ /* 0x000fea0003800200 */
.L_x_20:
[----:B------:R-:W-:-:S07]  /*10a0*/  IADD3 R5, PT, PT, R5, 0x1, RZ ;  /* 0x0000000105057810 */ /* 0x000fce0007ffe0ff */
.L_x_19:
[----:B------:R-:W-:Y:S05]  /*10b0*/  BSYNC.RECONVERGENT B1 ;  /* 0x0000000000017941 */ /* 0x000fea0003800200 */
.L_x_18:
[----:B------:R-:W-:-:S04]  /*10c0*/  IADD3 R0, PT, PT, -R13, -0x2, R0 ;  /* 0xfffffffe0d007810 */ /* 0x000fc80007ffe100 */
[----:B------:R-:W-:-:S13]  /*10d0*/  ISETP.GE.U32.AND P0, PT, R0, 0x3, PT ;  /* 0x000000030000780c */ /* 0x000fda0003f06070 */
[----:B------:R-:W-:Y:S05]  /*10e0*/  @!P0 BRA `(.L_x_17) ;  /* 0x0000000000488947 */ /* 0x000fea0003800000 */
[----:B------:R-:W-:-:S05]  /*10f0*/  LEA R0, R5, UR4, 0x2 ;  /* 0x0000000405007c11 */ /* 0x000fca000f8e10ff */
[----:B------:R-:W-:-:S07]  /*1100*/  VIADD R0, R0, 0x8 ;  /* 0x0000000800007836 */ /* 0x000fce0000000000 */
.L_x_22:
[----:B------:R-:W1:Y:S01]  /*1110*/  LDS R7, [R0+-0x8] ;  /* 0xfffff80000077984 */ /* 0x000e620000000800 */
[----:B------:R-:W-:-:S04]  /*1120*/  IADD3 R5, PT, PT, R5, 0x4, RZ ;  /* 0x0000000405057810 */ /* 0x000fc80007ffe0ff */
[----:B------:R-:W-:Y:S01]  /*1130*/  ISETP.GE.AND P0, PT, R5, R12, PT ;  /* 0x0000000c0500720c */ /* 0x000fe20003f06270 */
[----:B-1----:R-:W-:-:S05]  /*1140*/  FADD R4, R7, R2 ;  /* 0x0000000207047221 */ /* 0x002fca0000000000 */
[----:B------:R-:W-:Y:S04]  /*1150*/  STS [R3], R4 ;  /* 0x0000000403007388 */ /* 0x000fe80000000800 */
[----:B------:R-:W2:Y:S02]  /*1160*/  LDS R7, [R0+-0x4] ;  /* 0xfffffc0000077984 */ /* 0x000ea40000000800 */
[----:B--2---:R-:W-:-:S05]  /*1170*/  FADD R6, R4, R7 ;  /* 0x0000000704067221 */ /* 0x004fca0000000000 */
[----:B------:R-:W-:Y:S04]  /*1180*/  STS [R3], R6 ;  /* 0x0000000603007388 */ /* 0x000fe80000000800 */
[----:B------:R-:W1:Y:S02]  /*1190*/  LDS R7, [R0] ;  /* 0x0000000000077984 */ /* 0x000e640000000800 */
[----:B-1----:R-:W-:-:S05]  /*11a0*/  FADD R8, R6, R7 ;  /* 0x0000000706087221 */ /* 0x002fca0000000000 */
[----:B------:R-:W-:Y:S04]  /*11b0*/  STS [R3], R8 ;  /* 0x0000000803007388 */ /* 0x000fe80000000800 */
[----:B------:R1:W0:Y:S02]  /*11c0*/  LDS R7, [R0+0x4] ;  /* 0x0000040000077984 */ /* 0x0002240000000800 */
[----:B-1----:R-:W-:Y:S02]  /*11d0*/  VIADD R0, R0, 0x10 ;  /* 0x0000001000007836 */ /* 0x002fe40000000000 */
[----:B0--3--:R-:W-:-:S05]  /*11e0*/  FADD R2, R8, R7 ;  /* 0x0000000708027221 */ /* 0x009fca0000000000 */
[----:B------:R3:W-:Y:S01]  /*11f0*/  STS [R3], R2 ;  /* 0x0000000203007388 */ /* 0x0007e20000000800 */
[----:B------:R-:W-:Y:S05]  /*1200*/  @!P0 BRA `(.L_x_22) ;  /* 0xfffffffc00c08947 */ /* 0x000fea000383ffff */
.L_x_17:
[----:B------:R-:W-:Y:S05]  /*1210*/  BSYNC.RECONVERGENT B0 ;  /* 0x0000000000007941 */ /* 0x000fea0003800200 */
.L_x_16:
[----:B------:R-:W-:Y:S01]  /*1220*/  BAR.SYNC.DEFER_BLOCKING 0x0 ;  /* 0x0000000000007b1d */ /* 0x000fe20000010000 */
[----:B------:R-:W-:Y:S02]  /*1230*/  @!P1 LEA R10, R10, R3, 0x2 ;  /* 0x000000030a0a9211 */ /* 0x000fe400078e10ff */
[----:B------:R-:W-:-:S04]  /*1240*/  ISETP.NE.AND P0, PT, R11, RZ, PT ;  /* 0x000000ff0b00720c */ /* 0x000fc80003f05270 */
[----:B------:R-:W-:Y:S04]  /*1250*/  @!P1 LDS R10, [R10] ;  /* 0x000000000a0a9984 */ /* 0x000fe80000000800 */
[----:B------:R-:W4:Y:S02]  /*1260*/  @!P1 LDS R5, [R3] ;  /* 0x0000000003059984 */ /* 0x000f240000000800 */
[----:B----4-:R-:W-:-:S05]  /*1270*/  @!P1 FADD R0, R10, R5 ;  /* 0x000000050a009221 */ /* 0x010fca0000000000 */
[----:B------:R4:W-:Y:S01]  /*1280*/  @!P1 STS [R3], R0 ;  /* 0x0000000003009388 */ /* 0x0009e20000000800 */
[----:B------:R-:W-:Y:S06]  /*1290*/  BAR.SYNC.DEFER_BLOCKING 0x0 ;  /* 0x0000000000007b1d */ /* 0x000fec0000010000 */
[----:B------:R-:W-:Y:S05]  /*12a0*/  @P0 EXIT ;  /* 0x000000000000094d */ /* 0x000fea0003800000 */
[----:B------:R-:W5:Y:S01]  /*12b0*/  LDS R5, [UR4] ;  /* 0x00000004ff057984 */ /* 0x000f620008000800 */
[----:B01-34-:R-:W5:Y:S03]  /*12c0*/  LDC.64 R2, c[0x0][0x380] ;  /* 0x0000e000ff027b82 */ /* 0x01bf660000000a00 */
[----:B-----5:R-:W-:Y:S01]  /*12d0*/  STG.E desc[UR8][R2.64], R5 ;  /* 0x0000000502007986 */ /* 0x020fe2000c101908 */
[----:B------:R-:W-:Y:S05]  /*12e0*/  EXIT ;  /* 0x000000000000794d */ /* 0x000fea0003800000 */
.L_x_23:
[----:B------:R-:W-:-:S00]  /*12f0*/  BRA `(.L_x_23) ;  /* 0xfffffffc00fc7947 */ /* 0x000fc0000383ffff */
[----:B------:R-:W-:-:S00]  /*1300*/  NOP ;  /* 0x0000000000007918 */ /* 0x000fc00000000000 */
[----:B------:R-:W-:-:S00]  /*1310*/  NOP ;  /* 0x0000000000007918 */ /* 0x000fc00000000000 */
[----:B------:R-:W-:-:S00]  /*1320*/  NOP ;  /* 0x0000000000007918 */ /* 0x000fc00000000000 */
[----:B------:R-:W-:-:S00]  /*1330*/  NOP ;  /* 0x0000000000007918 */ /* 0x000fc00000000000 */
[----:B------:R-:W-:-:S00]  /*1340*/  NOP ;  /* 0x0000000000007918 */ /* 0x000fc00000000000 */
[----:B------:R-:W-:-:S00]  /*1350*/  NOP ;  /* 0x0000000000007918 */ /* 0x000fc00000000000 */
[----:B------:R-:W-:-:S00]  /*1360*/  NOP ;  /* 0x0000000000007918 */ /* 0x000fc00000000000 */
[----:B------:R-:W-:-:S00]  /*1370*/  NOP ;  /* 0x0000000000007918 */ /* 0x000fc00000000000 */
.L_x_24:


//--------------------- .nv.shared._Z9reductionPfi --------------------------
	.section	.nv.shared._Z9reductionPfi,"aw",@nobits
	.sectionflags	@""
	.align	4
.nv.shared._Z9reductionPfi:
	.zero		3072


//--------------------- .nv.shared.reserved.0     --------------------------
	.section	.nv.shared.reserved.0,"aw",@nobits
	.weak		__nv_reservedSMEM_offset_0_alias
	.size		__nv_reservedSMEM_offset_0_alias, 0, 64
	.other		__nv_reservedSMEM_offset_0_alias,@"STO_CUDA_RESERVED_SHARED STV_DEFAULT"
__nv_reservedSMEM_offset_0_alias:
	.zero		0
	.zero		64


//--------------------- .nv.constant0._Z9reductionPfi --------------------------
	.section	.nv.constant0._Z9reductionPfi,"a",@progbits
	.sectionflags	@""
	.align	4
.nv.constant0._Z9reductionPfi:
	.zero		908


//--------------------- SYMBOLS --------------------------

	.type		.nv.reservedSmem.offset0,@object
	.size		.nv.reservedSmem.offset0,0x4
	.type		.nv.reservedSmem.cap,@object
	.size		.nv.reservedSmem.cap,0x4
